	.headerflags	@"EF_CUDA_TEXMODE_UNIFIED EF_CUDA_64BIT_ADDRESS EF_CUDA_ACCELERATORS EF_CUDA_SM90 EF_CUDA_VIRTUAL_SM(EF_CUDA_SM90)"
	.elftype	@"ET_EXEC"


//--------------------- .nv.info                  --------------------------
	.section	.nv.info,"",@"SHT_CUDA_INFO"
	.align	4


	//----- nvinfo : EIATTR_REGCOUNT
	.align		4
        /*0000*/ 	.byte	0x04, 0x2f
        /*0002*/ 	.short	(.L_1 - .L_0)
	.align		4
.L_0:
        /*0004*/ 	.word	index@(triton_poi_fused_max_pool2d_with_indices_12)
        /*0008*/ 	.word	0x0000002b


	//----- nvinfo : EIATTR_MIN_STACK_SIZE
	.align		4
.L_1:
        /*000c*/ 	.byte	0x04, 0x12
        /*000e*/ 	.short	(.L_3 - .L_2)
	.align		4
.L_2:
        /*0010*/ 	.word	index@(triton_poi_fused_max_pool2d_with_indices_12)
        /*0014*/ 	.word	0x00000000


	//----- nvinfo : EIATTR_FRAME_SIZE
	.align		4
.L_3:
        /*0018*/ 	.byte	0x04, 0x11
        /*001a*/ 	.short	(.L_5 - .L_4)
	.align		4
.L_4:
        /*001c*/ 	.word	index@(triton_poi_fused_max_pool2d_with_indices_12)
        /*0020*/ 	.word	0x00000000


	//----- nvinfo : EIATTR_MIN_STACK_SIZE
	.align		4
.L_5:
        /*0024*/ 	.byte	0x04, 0x12
        /*0026*/ 	.short	(.L_7 - .L_6)
	.align		4
.L_6:
        /*0028*/ 	.word	index@(triton_poi_fused_max_pool2d_with_indices_12)
        /*002c*/ 	.word	0x00000000
.L_7:


//--------------------- .nv.info.triton_poi_fused_max_pool2d_with_indices_12 --------------------------
	.section	.nv.info.triton_poi_fused_max_pool2d_with_indices_12,"",@"SHT_CUDA_INFO"
	.sectionflags	@""
	.align	4


	//----- nvinfo : EIATTR_CUDA_API_VERSION
	.align		4
        /*0000*/ 	.byte	0x04, 0x37
        /*0002*/ 	.short	(.L_9 - .L_8)
.L_8:
        /*0004*/ 	.word	0x0000007c


	//----- nvinfo : EIATTR_KPARAM_INFO
	.align		4
.L_9:
        /*0008*/ 	.byte	0x04, 0x17
        /*000a*/ 	.short	(.L_11 - .L_10)
.L_10:
        /*000c*/ 	.word	0x00000000
        /*0010*/ 	.short	0x0003
        /*0012*/ 	.short	0x0018
        /*0014*/ 	.byte	0x00, 0xf0, 0x11, 0x00


	//----- nvinfo : EIATTR_KPARAM_INFO
	.align		4
.L_11:
        /*0018*/ 	.byte	0x04, 0x17
        /*001a*/ 	.short	(.L_13 - .L_12)
.L_12:
        /*001c*/ 	.word	0x00000000
        /*0020*/ 	.short	0x0002
        /*0022*/ 	.short	0x0010
        /*0024*/ 	.byte	0x00, 0xf4, 0x21, 0x00


	//----- nvinfo : EIATTR_KPARAM_INFO
	.align		4
.L_13:
        /*0028*/ 	.byte	0x04, 0x17
        /*002a*/ 	.short	(.L_15 - .L_14)
.L_14:
        /*002c*/ 	.word	0x00000000
        /*0030*/ 	.short	0x0001
        /*0032*/ 	.short	0x0008
        /*0034*/ 	.byte	0x00, 0xf4, 0x21, 0x00


	//----- nvinfo : EIATTR_KPARAM_INFO
	.align		4
.L_15:
        /*0038*/ 	.byte	0x04, 0x17
        /*003a*/ 	.short	(.L_17 - .L_16)
.L_16:
        /*003c*/ 	.word	0x00000000
        /*0040*/ 	.short	0x0000
        /*0042*/ 	.short	0x0000
        /*0044*/ 	.byte	0x00, 0xf4, 0x21, 0x00


	//----- nvinfo : EIATTR_SPARSE_MMA_MASK
	.align		4
.L_17:
        /*0048*/ 	.byte	0x03, 0x50
        /*004a*/ 	.short	0x0000


	//----- nvinfo : EIATTR_MAXREG_COUNT
	.align		4
        /*004c*/ 	.byte	0x03, 0x1b
        /*004e*/ 	.short	0x00ff


	//----- nvinfo : EIATTR_EXIT_INSTR_OFFSETS
	.align		4
        /*0050*/ 	.byte	0x04, 0x1c
        /*0052*/ 	.short	(.L_19 - .L_18)


	//   ....[0]....
.L_18:
        /*0054*/ 	.word	0x000014a0


	//   ....[1]....
        /*0058*/ 	.word	0x000014c0


	//----- nvinfo : EIATTR_REQNTID
	.align		4
.L_19:
        /*005c*/ 	.byte	0x04, 0x10
        /*005e*/ 	.short	(.L_21 - .L_20)
.L_20:
        /*0060*/ 	.word	0x00000080
        /*0064*/ 	.word	0x00000001
        /*0068*/ 	.word	0x00000001


	//----- nvinfo : EIATTR_CBANK_PARAM_SIZE
	.align		4
.L_21:
        /*006c*/ 	.byte	0x03, 0x19
        /*006e*/ 	.short	0x001c


	//----- nvinfo : EIATTR_PARAM_CBANK
	.align		4
        /*0070*/ 	.byte	0x04, 0x0a
        /*0072*/ 	.short	(.L_23 - .L_22)
	.align		4
.L_22:
        /*0074*/ 	.word	index@(.nv.constant0.triton_poi_fused_max_pool2d_with_indices_12)
        /*0078*/ 	.short	0x0210
        /*007a*/ 	.short	0x001c


	//----- nvinfo : EIATTR_SW_WAR
	.align		4
.L_23:
        /*007c*/ 	.byte	0x04, 0x36
        /*007e*/ 	.short	(.L_25 - .L_24)
.L_24:
        /*0080*/ 	.word	0x00000008
.L_25:


//--------------------- .nv.callgraph             --------------------------
	.section	.nv.callgraph,"",@"SHT_CUDA_CALLGRAPH"
	.align	4
	.sectionentsize	8
	.align		4
        /*0000*/ 	.word	0x00000000
	.align		4
        /*0004*/ 	.word	0xffffffff
	.align		4
        /*0008*/ 	.word	0x00000000
	.align		4
        /*000c*/ 	.word	0xfffffffe
	.align		4
        /*0010*/ 	.word	0x00000000
	.align		4
        /*0014*/ 	.word	0xfffffffd
	.align		4
        /*0018*/ 	.word	0x00000000
	.align		4
        /*001c*/ 	.word	0xfffffffc


//--------------------- .text.triton_poi_fused_max_pool2d_with_indices_12 --------------------------
	.section	.text.triton_poi_fused_max_pool2d_with_indices_12,"ax",@progbits
	.sectionflags	@"SHF_BARRIERS=1"
	.align	128
        .global         triton_poi_fused_max_pool2d_with_indices_12
        .type           triton_poi_fused_max_pool2d_with_indices_12,@function
        .size           triton_poi_fused_max_pool2d_with_indices_12,(.L_x_1 - triton_poi_fused_max_pool2d_with_indices_12)
        .other          triton_poi_fused_max_pool2d_with_indices_12,@"STO_CUDA_ENTRY STV_DEFAULT"
triton_poi_fused_max_pool2d_with_indices_12:
.text.triton_poi_fused_max_pool2d_with_indices_12:
[----:B------:R-:W0:Y:S02]  /*0000*/  LDC R1, c[0x0][0x28] ;  /* 0x00000a00ff017b82 */ /* 0x000e240000000800 */
[----:B------:R-:W1:Y:S01]  /*0010*/  S2R R2, SR_TID.X ;  /* 0x0000000000027919 */ /* 0x000e620000002100 */
[----:B------:R-:W-:Y:S02]  /*0020*/  CS2R R16, SRZ ;  /* 0x0000000000107805 */ /* 0x000fe4000001ff00 */
[----:B------:R-:W-:Y:S02]  /*0030*/  CS2R R18, SRZ ;  /* 0x0000000000127805 */ /* 0x000fe4000001ff00 */
[----:B------:R-:W-:Y:S01]  /*0040*/  CS2R R12, SRZ ;  /* 0x00000000000c7805 */ /* 0x000fe2000001ff00 */
[----:B------:R-:W2:Y:S01]  /*0050*/  S2R R0, SR_CTAID.X ;  /* 0x0000000000007919 */ /* 0x000ea20000002500 */
[----:B------:R-:W-:Y:S01]  /*0060*/  CS2R R14, SRZ ;  /* 0x00000000000e7805 */ /* 0x000fe2000001ff00 */
[----:B------:R-:W-:Y:S01]  /*0070*/  ULDC.64 UR6, c[0x0][0x208] ;  /* 0x0000820000067ab9 */ /* 0x000fe20000000a00 */
[----:B-1----:R-:W-:Y:S02]  /*0080*/  IMAD.SHL.U32 R26, R2, 0x8, RZ ;  /* 0x00000008021a7824 */ /* 0x002fe400078e00ff */
[----:B--2---:R-:W-:-:S03]  /*0090*/  IMAD.SHL.U32 R3, R0, 0x400, RZ ;  /* 0x0000040000037824 */ /* 0x004fc600078e00ff */
[----:B------:R-:W-:Y:S02]  /*00a0*/  LOP3.LUT R26, R26, 0x3f8, RZ, 0xc0, !PT ;  /* 0x000003f81a1a7812 */ /* 0x000fe400078ec0ff */
[----:B------:R-:W-:Y:S02]  /*00b0*/  SHF.R.S32.HI R23, RZ, 0x15, R0 ;  /* 0x00000015ff177819 */ /* 0x000fe40000011400 */
[----:B------:R-:W-:Y:S02]  /*00c0*/  LOP3.LUT R0, R3, R26, RZ, 0xfc, !PT ;  /* 0x0000001a03007212 */ /* 0x000fe400078efcff */
[----:B------:R-:W-:Y:S02]  /*00d0*/  SGXT R23, R23, 0x1 ;  /* 0x000000011717781a */ /* 0x000fe40000000200 */
[C---:B------:R-:W-:Y:S01]  /*00e0*/  ISETP.GE.AND P0, PT, R0.reuse, 0x220800, PT ;  /* 0x002208000000780c */ /* 0x040fe20003f06270 */
[----:B------:R-:W-:Y:S01]  /*00f0*/  IMAD.HI R4, R0, 0x3e0f83e1, RZ ;  /* 0x3e0f83e100047827 */ /* 0x000fe200078e02ff */
[----:B------:R-:W-:-:S04]  /*0100*/  LEA.HI R5, R23, R0, RZ, 0x7 ;  /* 0x0000000017057211 */ /* 0x000fc800078f38ff */
[----:B------:R-:W-:Y:S02]  /*0110*/  SHF.R.U32.HI R7, RZ, 0x1f, R4 ;  /* 0x0000001fff077819 */ /* 0x000fe40000011604 */
[----:B------:R-:W-:Y:S02]  /*0120*/  SHF.R.S32.HI R21, RZ, 0x7, R5 ;  /* 0x00000007ff157819 */ /* 0x000fe40000011405 */
[----:B------:R-:W-:Y:S01]  /*0130*/  LEA.HI.SX32 R6, R4, R7, 0x15 ;  /* 0x0000000704067211 */ /* 0x000fe200078faaff */
[----:B------:R-:W-:-:S04]  /*0140*/  IMAD.HI R4, R0, 0x3c2e1347, RZ ;  /* 0x3c2e134700047827 */ /* 0x000fc800078e02ff */
[----:B------:R-:W-:-:S04]  /*0150*/  IMAD.HI R7, R21, 0x3e0f83e1, RZ ;  /* 0x3e0f83e115077827 */ /* 0x000fc800078e02ff */
[----:B------:R-:W-:Y:S01]  /*0160*/  IMAD.HI R8, R6, 0x3e0f83e1, RZ ;  /* 0x3e0f83e106087827 */ /* 0x000fe200078e02ff */
[----:B------:R-:W-:-:S04]  /*0170*/  SHF.R.U32.HI R10, RZ, 0x1f, R7 ;  /* 0x0000001fff0a7819 */ /* 0x000fc80000011607 */
[----:B------:R-:W-:Y:S02]  /*0180*/  LEA.HI.SX32 R10, R7, R10, 0x1c ;  /* 0x0000000a070a7211 */ /* 0x000fe400078fe2ff */
[----:B------:R-:W-:Y:S02]  /*0190*/  SHF.R.U32.HI R9, RZ, 0x1f, R8 ;  /* 0x0000001fff097819 */ /* 0x000fe40000011608 */
[----:B------:R-:W-:Y:S01]  /*01a0*/  SHF.R.U32.HI R7, RZ, 0x1f, R4 ;  /* 0x0000001fff077819 */ /* 0x000fe20000011604 */
[----:B------:R-:W-:Y:S01]  /*01b0*/  IMAD R21, R10, -0x42, R21 ;  /* 0xffffffbe0a157824 */ /* 0x000fe200078e0215 */
[----:B------:R-:W-:Y:S01]  /*01c0*/  LEA.HI.SX32 R9, R8, R9, 0x1c ;  /* 0x0000000908097211 */ /* 0x000fe200078fe2ff */
[----:B------:R-:W1:Y:S01]  /*01d0*/  LDC.64 R10, c[0x0][0x210] ;  /* 0x00008400ff0a7b82 */ /* 0x000e620000000a00 */
[----:B------:R-:W-:Y:S01]  /*01e0*/  LEA.HI.SX32 R7, R4, R7, 0xf ;  /* 0x0000000704077211 */ /* 0x000fe200078f7aff */
[C---:B------:R-:W-:Y:S01]  /*01f0*/  IMAD.SHL.U32 R8, R21.reuse, 0x100, RZ ;  /* 0x0000010015087824 */ /* 0x040fe200078e00ff */
[----:B------:R-:W-:Y:S01]  /*0200*/  ISETP.GT.AND P4, PT, R21, -0x1, PT ;  /* 0xffffffff1500780c */ /* 0x000fe20003f84270 */
[----:B------:R-:W-:Y:S01]  /*0210*/  IMAD R4, R9, -0x42, R6 ;  /* 0xffffffbe09047824 */ /* 0x000fe200078e0206 */
[----:B------:R-:W-:Y:S01]  /*0220*/  LEA R9, R21, 0x1, 0x1 ;  /* 0x0000000115097811 */ /* 0x000fe200078e08ff */
[----:B------:R-:W-:Y:S01]  /*0230*/  IMAD R8, R7, 0x218480, R8 ;  /* 0x0021848007087824 */ /* 0x000fe200078e0208 */
[----:B------:R-:W-:-:S02]  /*0240*/  LOP3.LUT R7, R5, 0xffffff80, RZ, 0xc0, !PT ;  /* 0xffffff8005077812 */ /* 0x000fc400078ec0ff */
[----:B------:R-:W-:Y:S01]  /*0250*/  ISETP.LT.AND P4, PT, R9, 0x83, P4 ;  /* 0x000000830900780c */ /* 0x000fe20002781270 */
[----:B------:R-:W-:Y:S01]  /*0260*/  VIADD R30, R8, 0x80 ;  /* 0x00000080081e7836 */ /* 0x000fe20000000000 */
[----:B------:R-:W-:Y:S01]  /*0270*/  LOP3.LUT R6, R4, R21, RZ, 0xfc, !PT ;  /* 0x0000001504067212 */ /* 0x000fe200078efcff */
[----:B------:R-:W-:Y:S01]  /*0280*/  IMAD.IADD R7, R0, 0x1, -R7 ;  /* 0x0000000100077824 */ /* 0x000fe200078e0a07 */
[----:B------:R-:W-:Y:S02]  /*0290*/  ISETP.GT.AND P1, PT, R4, -0x1, P4 ;  /* 0xffffffff0400780c */ /* 0x000fe40002724270 */
[----:B------:R-:W-:Y:S01]  /*02a0*/  ISETP.GT.AND P2, PT, R6, -0x1, !P0 ;  /* 0xffffffff0600780c */ /* 0x000fe20004744270 */
[C---:B------:R-:W-:Y:S01]  /*02b0*/  IMAD.IADD R5, R7.reuse, 0x1, R8 ;  /* 0x0000000107057824 */ /* 0x040fe200078e0208 */
[----:B------:R-:W-:Y:S01]  /*02c0*/  ISETP.LT.AND P1, PT, R0, 0x220800, P1 ;  /* 0x002208000000780c */ /* 0x000fe20000f21270 */
[----:B------:R-:W-:Y:S02]  /*02d0*/  IMAD.IADD R9, R7, 0x1, R30 ;  /* 0x0000000107097824 */ /* 0x000fe400078e021e */
[----:B------:R-:W-:-:S02]  /*02e0*/  IMAD R5, R4, 0x8300, R5 ;  /* 0x0000830004057824 */ /* 0x000fc400078e0205 */
[----:B------:R-:W-:Y:S02]  /*02f0*/  IMAD R9, R4, 0x8300, R9 ;  /* 0x0000830004097824 */ /* 0x000fe400078e0209 */
[----:B-1----:R-:W-:-:S04]  /*0300*/  IMAD.WIDE R24, R5, 0x4, R10 ;  /* 0x0000000405187825 */ /* 0x002fc800078e020a */
[----:B------:R-:W-:Y:S01]  /*0310*/  IMAD.WIDE R28, R9, 0x4, R10 ;  /* 0x00000004091c7825 */ /* 0x000fe200078e020a */
[----:B------:R-:W2:Y:S04]  /*0320*/  @P2 LDG.E.128 R16, desc[UR6][R24.64] ;  /* 0x0000000618102981 */ /* 0x000ea8000c1e1d00 */
[----:B------:R1:W3:Y:S02]  /*0330*/  @P1 LDG.E.128 R12, desc[UR6][R28.64] ;  /* 0x000000061c0c1981 */ /* 0x0002e4000c1e1d00 */
[----:B-1----:R-:W-:Y:S01]  /*0340*/  VIADD R28, R8, 0x4180 ;  /* 0x00004180081c7836 */ /* 0x002fe20000000000 */
[----:B--2---:R-:W-:Y:S02]  /*0350*/  SEL R6, R19, 0xff800000, P2 ;  /* 0xff80000013067807 */ /* 0x004fe40001000000 */
[----:B------:R-:W-:-:S02]  /*0360*/  SEL R9, R18, 0xff800000, P2 ;  /* 0xff80000012097807 */ /* 0x000fc40001000000 */
[----:B---3--:R-:W-:Y:S02]  /*0370*/  SEL R27, R15, 0xff800000, P1 ;  /* 0xff8000000f1b7807 */ /* 0x008fe40000800000 */
[----:B------:R-:W-:Y:S02]  /*0380*/  SEL R22, R14, 0xff800000, P1 ;  /* 0xff8000000e167807 */ /* 0x000fe40000800000 */
[C---:B------:R-:W-:Y:S02]  /*0390*/  FSETP.GT.AND P5, PT, R27.reuse, R6, PT ;  /* 0x000000061b00720b */ /* 0x040fe40003fa4000 */
[----:B------:R-:W-:Y:S02]  /*03a0*/  FSETP.GT.AND P3, PT, R22, R9, PT ;  /* 0x000000091600720b */ /* 0x000fe40003f64000 */
[----:B------:R-:W-:Y:S02]  /*03b0*/  FSETP.NAN.AND P0, PT, R27, R27, PT ;  /* 0x0000001b1b00720b */ /* 0x000fe40003f08000 */
[----:B------:R-:W-:-:S02]  /*03c0*/  SEL R14, R17, 0xff800000, P2 ;  /* 0xff800000110e7807 */ /* 0x000fc40001000000 */
[----:B------:R-:W-:Y:S02]  /*03d0*/  SEL R25, R13, 0xff800000, P1 ;  /* 0xff8000000d197807 */ /* 0x000fe40000800000 */
[----:B------:R-:W-:Y:S02]  /*03e0*/  SEL R13, R16, 0xff800000, P2 ;  /* 0xff800000100d7807 */ /* 0x000fe40001000000 */
[----:B------:R-:W-:Y:S02]  /*03f0*/  SEL R20, R12, 0xff800000, P1 ;  /* 0xff8000000c147807 */ /* 0x000fe40000800000 */
[----:B------:R-:W-:Y:S02]  /*0400*/  @!P5 SEL R27, R27, R6, P0 ;  /* 0x000000061b1bd207 */ /* 0x000fe40000000000 */
[----:B------:R-:W-:Y:S02]  /*0410*/  FSETP.NAN.AND P0, PT, R22, R22, PT ;  /* 0x000000161600720b */ /* 0x000fe40003f08000 */
[----:B------:R-:W-:-:S02]  /*0420*/  P2R R6, PR, RZ, 0x8 ;  /* 0x00000008ff067803 */ /* 0x000fc40000000000 */
[----:B------:R-:W-:Y:S02]  /*0430*/  @!P3 SEL R22, R22, R9, P0 ;  /* 0x000000091616b207 */ /* 0x000fe40000000000 */
[C---:B------:R-:W-:Y:S02]  /*0440*/  FSETP.GT.AND P3, PT, R25.reuse, R14, PT ;  /* 0x0000000e1900720b */ /* 0x040fe40003f64000 */
[----:B------:R-:W-:Y:S02]  /*0450*/  FSETP.NAN.AND P0, PT, R25, R25, PT ;  /* 0x000000191900720b */ /* 0x000fe40003f08000 */
[----:B------:R-:W-:Y:S02]  /*0460*/  P2R R9, PR, RZ, 0x8 ;  /* 0x00000008ff097803 */ /* 0x000fe40000000000 */
[----:B------:R-:W-:Y:S02]  /*0470*/  LEA R12, R4, 0x1, 0x1 ;  /* 0x00000001040c7811 */ /* 0x000fe400078e08ff */
[----:B------:R-:W-:-:S05]  /*0480*/  P2R R5, PR, RZ, 0x20 ;  /* 0x00000020ff057803 */ /* 0x000fca0000000000 */
[----:B------:R-:W-:Y:S02]  /*0490*/  @!P3 SEL R25, R25, R14, P0 ;  /* 0x0000000e1919b207 */ /* 0x000fe40000000000 */
[----:B------:R-:W-:Y:S02]  /*04a0*/  CS2R R14, SRZ ;  /* 0x00000000000e7805 */ /* 0x000fe4000001ff00 */
[C---:B------:R-:W-:Y:S02]  /*04b0*/  FSETP.GT.AND P3, PT, R20.reuse, R13, PT ;  /* 0x0000000d1400720b */ /* 0x040fe40003f64000 */
[----:B------:R-:W-:Y:S02]  /*04c0*/  FSETP.NAN.AND P0, PT, R20, R20, PT ;  /* 0x000000141400720b */ /* 0x000fe40003f08000 */
[----:B------:R-:W-:-:S09]  /*04d0*/  P2R R16, PR, RZ, 0x8 ;  /* 0x00000008ff107803 */ /* 0x000fd20000000000 */
[----:B------:R-:W-:Y:S01]  /*04e0*/  @!P3 SEL R20, R20, R13, P0 ;  /* 0x0000000d1414b207 */ /* 0x000fe20000000000 */
[----:B------:R-:W-:Y:S01]  /*04f0*/  IMAD.IADD R13, R7, 0x1, R28 ;  /* 0x00000001070d7824 */ /* 0x000fe200078e021c */
[----:B------:R-:W-:-:S03]  /*0500*/  ISETP.GT.AND P3, PT, R4, -0x1, PT ;  /* 0xffffffff0400780c */ /* 0x000fc60003f64270 */
[----:B------:R-:W-:Y:S01]  /*0510*/  IMAD R19, R4, 0x8300, R13 ;  /* 0x0000830004137824 */ /* 0x000fe200078e020d */
[----:B------:R-:W-:Y:S02]  /*0520*/  ISETP.LT.AND P3, PT, R12, 0x83, P3 ;  /* 0x000000830c00780c */ /* 0x000fe40001f61270 */
[----:B------:R-:W-:Y:S01]  /*0530*/  CS2R R12, SRZ ;  /* 0x00000000000c7805 */ /* 0x000fe2000001ff00 */
[----:B------:R-:W-:Y:S01]  /*0540*/  IMAD.WIDE R18, R19, 0x4, R10 ;  /* 0x0000000413127825 */ /* 0x000fe200078e020a */
[----:B------:R-:W-:-:S04]  /*0550*/  ISETP.GT.AND P0, PT, R21, -0x1, P3 ;  /* 0xffffffff1500780c */ /* 0x000fc80001f04270 */
[----:B------:R-:W-:-:S13]  /*0560*/  ISETP.LT.AND P0, PT, R0, 0x220800, P0 ;  /* 0x002208000000780c */ /* 0x000fda0000701270 */
[----:B------:R-:W2:Y:S01]  /*0570*/  @P0 LDG.E.128 R12, desc[UR6][R18.64] ;  /* 0x00000006120c0981 */ /* 0x000ea2000c1e1d00 */
[----:B------:R-:W-:-:S04]  /*0580*/  LOP3.LUT R26, R3, 0x4, R26, 0xfe, !PT ;  /* 0x00000004031a7812 */ /* 0x000fc800078efe1a */
[----:B------:R-:W-:-:S04]  /*0590*/  LEA.HI R23, R23, R26, RZ, 0x7 ;  /* 0x0000001a17177211 */ /* 0x000fc800078f38ff */
[----:B------:R-:W-:-:S05]  /*05a0*/  LOP3.LUT R23, R23, 0xffffff80, RZ, 0xc0, !PT ;  /* 0xffffff8017177812 */ /* 0x000fca00078ec0ff */
[----:B------:R-:W-:Y:S01]  /*05b0*/  IMAD.IADD R23, R26, 0x1, -R23 ;  /* 0x000000011a177824 */ /* 0x000fe200078e0a17 */
[----:B--2---:R-:W-:-:S04]  /*05c0*/  SEL R21, R12, 0xff800000, P0 ;  /* 0xff8000000c157807 */ /* 0x004fc80000000000 */
[-C--:B------:R-:W-:Y:S02]  /*05d0*/  FSETP.NAN.AND P5, PT, R21, R21.reuse, PT ;  /* 0x000000151500720b */ /* 0x080fe40003fa8000 */
[----:B------:R-:W-:-:S04]  /*05e0*/  FSETP.GEU.AND P6, PT, R20, R21, PT ;  /* 0x000000151400720b */ /* 0x000fc80003fce000 */
[----:B------:R-:W-:-:S07]  /*05f0*/  P2R R17, PR, RZ, 0x40 ;  /* 0x00000040ff117803 */ /* 0x000fce0000000000 */
[----:B------:R-:W-:Y:S02]  /*0600*/  @!P5 SEL R21, R21, R20, !P6 ;  /* 0x000000141515d207 */ /* 0x000fe40007000000 */
[----:B------:R-:W-:Y:S01]  /*0610*/  SEL R20, R13, 0xff800000, P0 ;  /* 0xff8000000d147807 */ /* 0x000fe20000000000 */
[----:B------:R-:W-:-:S03]  /*0620*/  IMAD.IADD R13, R23, 0x1, R8 ;  /* 0x00000001170d7824 */ /* 0x000fc600078e0208 */
[-C--:B------:R-:W-:Y:S02]  /*0630*/  FSETP.NAN.AND P5, PT, R20, R20.reuse, PT ;  /* 0x000000141400720b */ /* 0x080fe40003fa8000 */
[----:B------:R-:W-:-:S04]  /*0640*/  FSETP.GEU.AND P6, PT, R25, R20, PT ;  /* 0x000000141900720b */ /* 0x000fc80003fce000 */
[----:B------:R-:W-:-:S07]  /*0650*/  P2R R18, PR, RZ, 0x40 ;  /* 0x00000040ff127803 */ /* 0x000fce0000000000 */
[----:B------:R-:W-:Y:S02]  /*0660*/  @!P5 SEL R20, R20, R25, !P6 ;  /* 0x000000191414d207 */ /* 0x000fe40007000000 */
[----:B------:R-:W-:-:S04]  /*0670*/  SEL R25, R14, 0xff800000, P0 ;  /* 0xff8000000e197807 */ /* 0x000fc80000000000 */
[-C--:B------:R-:W-:Y:S02]  /*0680*/  FSETP.NAN.AND P5, PT, R25, R25.reuse, PT ;  /* 0x000000191900720b */ /* 0x080fe40003fa8000 */
[----:B------:R-:W-:-:S04]  /*0690*/  FSETP.GEU.AND P6, PT, R22, R25, PT ;  /* 0x000000191600720b */ /* 0x000fc80003fce000 */
[----:B------:R-:W-:-:S07]  /*06a0*/  P2R R19, PR, RZ, 0x40 ;  /* 0x00000040ff137803 */ /* 0x000fce0000000000 */
[----:B------:R-:W-:Y:S02]  /*06b0*/  @!P5 SEL R25, R25, R22, !P6 ;  /* 0x000000161919d207 */ /* 0x000fe40007000000 */
[----:B------:R-:W-:Y:S02]  /*06c0*/  SEL R22, R15, 0xff800000, P0 ;  /* 0xff8000000f167807 */ /* 0x000fe40000000000 */
[----:B------:R-:W-:Y:S02]  /*06d0*/  CS2R R14, SRZ ;  /* 0x00000000000e7805 */ /* 0x000fe4000001ff00 */
[-C--:B------:R-:W-:Y:S02]  /*06e0*/  FSETP.NAN.AND P5, PT, R22, R22.reuse, PT ;  /* 0x000000161600720b */ /* 0x080fe40003fa8000 */
[----:B------:R-:W-:-:S04]  /*06f0*/  FSETP.GEU.AND P6, PT, R27, R22, PT ;  /* 0x000000161b00720b */ /* 0x000fc80003fce000 */
[----:B------:R-:W-:-:S07]  /*0700*/  P2R R24, PR, RZ, 0x40 ;  /* 0x00000040ff187803 */ /* 0x000fce0000000000 */
[----:B------:R-:W-:Y:S01]  /*0710*/  @!P5 SEL R22, R22, R27, !P6 ;  /* 0x0000001b1616d207 */ /* 0x000fe20007000000 */
[----:B------:R-:W-:Y:S01]  /*0720*/  IMAD R27, R4, 0x8300, R13 ;  /* 0x00008300041b7824 */ /* 0x000fe200078e020d */
[----:B------:R-:W-:-:S03]  /*0730*/  CS2R R12, SRZ ;  /* 0x00000000000c7805 */ /* 0x000fc6000001ff00 */
[----:B------:R-:W-:-:S05]  /*0740*/  IMAD.WIDE R26, R27, 0x4, R10 ;  /* 0x000000041b1a7825 */ /* 0x000fca00078e020a */
[----:B------:R-:W2:Y:S02]  /*0750*/  @P2 LDG.E.128 R12, desc[UR6][R26.64] ;  /* 0x000000061a0c2981 */ /* 0x000ea4000c1e1d00 */
[----:B--2---:R-:W-:Y:S01]  /*0760*/  SEL R34, R13, 0xff800000, P2 ;  /* 0xff8000000d227807 */ /* 0x004fe20001000000 */
[----:B------:R-:W-:Y:S01]  /*0770*/  IMAD.IADD R13, R23, 0x1, R30 ;  /* 0x00000001170d7824 */ /* 0x000fe200078e021e */
[----:B------:R-:W-:Y:S02]  /*0780*/  SEL R31, R12, 0xff800000, P2 ;  /* 0xff8000000c1f7807 */ /* 0x000fe40001000000 */
[----:B------:R-:W-:Y:S01]  /*0790*/  SEL R37, R14, 0xff800000, P2 ;  /* 0xff8000000e257807 */ /* 0x000fe20001000000 */
[----:B------:R-:W-:Y:S01]  /*07a0*/  IMAD R29, R4, 0x8300, R13 ;  /* 0x00008300041d7824 */ /* 0x000fe200078e020d */
[----:B------:R-:W-:Y:S02]  /*07b0*/  SEL R40, R15, 0xff800000, P2 ;  /* 0xff8000000f287807 */ /* 0x000fe40001000000 */
[----:B------:R-:W-:-:S02]  /*07c0*/  CS2R R12, SRZ ;  /* 0x00000000000c7805 */ /* 0x000fc4000001ff00 */
[----:B------:R-:W-:Y:S01]  /*07d0*/  CS2R R14, SRZ ;  /* 0x00000000000e7805 */ /* 0x000fe2000001ff00 */
[----:B------:R-:W-:-:S05]  /*07e0*/  IMAD.WIDE R26, R29, 0x4, R10 ;  /* 0x000000041d1a7825 */ /* 0x000fca00078e020a */
[----:B------:R-:W2:Y:S02]  /*07f0*/  @P1 LDG.E.128 R12, desc[UR6][R26.64] ;  /* 0x000000061a0c1981 */ /* 0x000ea4000c1e1d00 */
[----:B--2---:R-:W-:Y:S02]  /*0800*/  SEL R32, R14, 0xff800000, P1 ;  /* 0xff8000000e207807 */ /* 0x004fe40000800000 */
[----:B------:R-:W-:Y:S01]  /*0810*/  SEL R33, R13, 0xff800000, P1 ;  /* 0xff8000000d217807 */ /* 0x000fe20000800000 */
[----:B------:R-:W-:Y:S01]  /*0820*/  IMAD.IADD R13, R23, 0x1, R28 ;  /* 0x00000001170d7824 */ /* 0x000fe200078e021c */
[----:B------:R-:W-:Y:S02]  /*0830*/  FSETP.GT.AND P6, PT, R32, R37, PT ;  /* 0x000000252000720b */ /* 0x000fe40003fc4000 */
[----:B------:R-:W-:Y:S02]  /*0840*/  FSETP.GT.AND P2, PT, R33, R34, PT ;  /* 0x000000222100720b */ /* 0x000fe40003f44000 */
[----:B------:R-:W-:-:S02]  /*0850*/  SEL R38, R12, 0xff800000, P1 ;  /* 0xff8000000c267807 */ /* 0x000fc40000800000 */
[----:B------:R-:W-:Y:S02]  /*0860*/  SEL R39, R15, 0xff800000, P1 ;  /* 0xff8000000f277807 */ /* 0x000fe40000800000 */
[----:B------:R-:W-:Y:S02]  /*0870*/  CS2R R14, SRZ ;  /* 0x00000000000e7805 */ /* 0x000fe4000001ff00 */
[C---:B------:R-:W-:Y:S02]  /*0880*/  FSETP.NAN.AND P1, PT, R32.reuse, R32, PT ;  /* 0x000000202000720b */ /* 0x040fe40003f28000 */
[----:B------:R-:W-:Y:S02]  /*0890*/  P2R R36, PR, RZ, 0x4 ;  /* 0x00000004ff247803 */ /* 0x000fe40000000000 */
[----:B------:R-:W-:Y:S02]  /*08a0*/  P2R R35, PR, RZ, 0x40 ;  /* 0x00000040ff237803 */ /* 0x000fe40000000000 */
[----:B------:R-:W-:-:S02]  /*08b0*/  @!P6 SEL R32, R32, R37, P1 ;  /* 0x000000252020e207 */ /* 0x000fc40000800000 */
[----:B------:R-:W-:-:S04]  /*08c0*/  FSETP.NAN.AND P1, PT, R33, R33, PT ;  /* 0x000000212100720b */ /* 0x000fc80003f28000 */
[----:B------:R-:W-:Y:S02]  /*08d0*/  @!P2 SEL R33, R33, R34, P1 ;  /* 0x000000222121a207 */ /* 0x000fe40000800000 */
[C---:B------:R-:W-:Y:S02]  /*08e0*/  FSETP.GT.AND P2, PT, R38.reuse, R31, PT ;  /* 0x0000001f2600720b */ /* 0x040fe40003f44000 */
[----:B------:R-:W-:Y:S02]  /*08f0*/  FSETP.NAN.AND P1, PT, R38, R38, PT ;  /* 0x000000262600720b */ /* 0x000fe40003f28000 */
[----:B------:R-:W-:-:S09]  /*0900*/  P2R R37, PR, RZ, 0x4 ;  /* 0x00000004ff257803 */ /* 0x000fd20000000000 */
[----:B------:R-:W-:Y:S01]  /*0910*/  @!P2 SEL R38, R38, R31, P1 ;  /* 0x0000001f2626a207 */ /* 0x000fe20000800000 */
[----:B------:R-:W-:Y:S01]  /*0920*/  IMAD R31, R4, 0x8300, R13 ;  /* 0x00008300041f7824 */ /* 0x000fe200078e020d */
[----:B------:R-:W-:Y:S02]  /*0930*/  CS2R R12, SRZ ;  /* 0x00000000000c7805 */ /* 0x000fe4000001ff00 */
[-C--:B------:R-:W-:Y:S01]  /*0940*/  FSETP.GT.AND P2, PT, R39, R40.reuse, PT ;  /* 0x000000282700720b */ /* 0x080fe20003f44000 */
[----:B------:R-:W-:Y:S01]  /*0950*/  IMAD.WIDE R30, R31, 0x4, R10 ;  /* 0x000000041f1e7825 */ /* 0x000fe200078e020a */
[C---:B------:R-:W-:Y:S02]  /*0960*/  FSETP.NAN.AND P1, PT, R39.reuse, R39, PT ;  /* 0x000000272700720b */ /* 0x040fe40003f28000 */
[----:B------:R-:W-:Y:S02]  /*0970*/  P2R R34, PR, RZ, 0x4 ;  /* 0x00000004ff227803 */ /* 0x000fe40000000000 */
[----:B------:R-:W2:Y:S07]  /*0980*/  @P0 LDG.E.128 R12, desc[UR6][R30.64] ;  /* 0x000000061e0c0981 */ /* 0x000eae000c1e1d00 */
[----:B------:R-:W-:Y:S01]  /*0990*/  @!P2 SEL R39, R39, R40, P1 ;  /* 0x000000282727a207 */ /* 0x000fe20000800000 */
[----:B------:R-:W-:-:S04]  /*09a0*/  VIADD R40, R8, 0x4200 ;  /* 0x0000420008287836 */ /* 0x000fc80000000000 */
[----:B------:R-:W-:-:S04]  /*09b0*/  IMAD.IADD R7, R7, 0x1, R40 ;  /* 0x0000000107077824 */ /* 0x000fc800078e0228 */
[----:B------:R-:W-:Y:S01]  /*09c0*/  IMAD R7, R4, 0x8300, R7 ;  /* 0x0000830004077824 */ /* 0x000fe200078e0207 */
[----:B--2---:R-:W-:Y:S02]  /*09d0*/  SEL R27, R12, 0xff800000, P0 ;  /* 0xff8000000c1b7807 */ /* 0x004fe40000000000 */
[----:B------:R-:W-:Y:S02]  /*09e0*/  SEL R26, R13, 0xff800000, P0 ;  /* 0xff8000000d1a7807 */ /* 0x000fe40000000000 */
[----:B------:R-:W-:Y:S02]  /*09f0*/  SEL R29, R14, 0xff800000, P0 ;  /* 0xff8000000e1d7807 */ /* 0x000fe40000000000 */
[----:B------:R-:W-:Y:S02]  /*0a00*/  SEL R28, R15, 0xff800000, P0 ;  /* 0xff8000000f1c7807 */ /* 0x000fe40000000000 */
[----:B------:R-:W-:Y:S02]  /*0a10*/  FSETP.NAN.AND P0, PT, R27, R27, PT ;  /* 0x0000001b1b00720b */ /* 0x000fe40003f08000 */
[----:B------:R-:W-:-:S02]  /*0a20*/  FSETP.NAN.AND P2, PT, R26, R26, PT ;  /* 0x0000001a1a00720b */ /* 0x000fc40003f48000 */
[----:B------:R-:W-:-:S09]  /*0a30*/  FSETP.GEU.AND P1, PT, R38, R27, PT ;  /* 0x0000001b2600720b */ /* 0x000fd20003f2e000 */
[----:B------:R-:W-:Y:S02]  /*0a40*/  @!P0 SEL R27, R27, R38, !P1 ;  /* 0x000000261b1b8207 */ /* 0x000fe40004800000 */
[----:B------:R-:W-:-:S04]  /*0a50*/  FSETP.GEU.AND P0, PT, R33, R26, PT ;  /* 0x0000001a2100720b */ /* 0x000fc80003f0e000 */
[----:B------:R-:W-:Y:S02]  /*0a60*/  @!P2 SEL R26, R26, R33, !P0 ;  /* 0x000000211a1aa207 */ /* 0x000fe40004000000 */
[-C--:B------:R-:W-:Y:S02]  /*0a70*/  FSETP.NAN.AND P2, PT, R28, R28.reuse, PT ;  /* 0x0000001c1c00720b */ /* 0x080fe40003f48000 */
[----:B------:R-:W-:-:S04]  /*0a80*/  FSETP.GEU.AND P5, PT, R39, R28, PT ;  /* 0x0000001c2700720b */ /* 0x000fc80003fae000 */
[----:B------:R-:W-:-:S07]  /*0a90*/  P2R R33, PR, RZ, 0x20 ;  /* 0x00000020ff217803 */ /* 0x000fce0000000000 */
[----:B------:R-:W-:Y:S02]  /*0aa0*/  @!P2 SEL R28, R28, R39, !P5 ;  /* 0x000000271c1ca207 */ /* 0x000fe40006800000 */
[-C--:B------:R-:W-:Y:S02]  /*0ab0*/  FSETP.NAN.AND P5, PT, R29, R29.reuse, PT ;  /* 0x0000001d1d00720b */ /* 0x080fe40003fa8000 */
[----:B------:R-:W-:-:S11]  /*0ac0*/  FSETP.GEU.AND P2, PT, R32, R29, PT ;  /* 0x0000001d2000720b */ /* 0x000fd60003f4e000 */
[----:B------:R-:W-:Y:S02]  /*0ad0*/  @!P5 SEL R29, R29, R32, !P2 ;  /* 0x000000201d1dd207 */ /* 0x000fe40005000000 */
[----:B------:R-:W-:-:S04]  /*0ae0*/  PLOP3.LUT P5, PT, P3, P4, PT, 0x80, 0x0 ;  /* 0x000000000000781c */ /* 0x000fc80001fa9070 */
[----:B------:R-:W-:Y:S02]  /*0af0*/  ISETP.LT.AND P5, PT, R0, 0x220800, P5 ;  /* 0x002208000000780c */ /* 0x000fe40002fa1270 */
[----:B------:R-:W-:Y:S02]  /*0b00*/  CS2R R12, SRZ ;  /* 0x00000000000c7805 */ /* 0x000fe4000001ff00 */
[----:B------:R-:W-:Y:S01]  /*0b10*/  CS2R R14, SRZ ;  /* 0x00000000000e7805 */ /* 0x000fe2000001ff00 */
[----:B------:R-:W-:-:S08]  /*0b20*/  IMAD.WIDE R38, R7, 0x4, R10 ;  /* 0x0000000407267825 */ /* 0x000fd000078e020a */
[----:B------:R-:W2:Y:S01]  /*0b30*/  @P5 LDG.E.128 R12, desc[UR6][R38.64] ;  /* 0x00000006260c5981 */ /* 0x000ea2000c1e1d00 */
[----:B------:R-:W-:Y:S02]  /*0b40*/  P2R R31, PR, RZ, 0x1 ;  /* 0x00000001ff1f7803 */ /* 0x000fe40000000000 */
[----:B------:R-:W-:Y:S02]  /*0b50*/  P2R R32, PR, RZ, 0x4 ;  /* 0x00000004ff207803 */ /* 0x000fe40000000000 */
[----:B------:R-:W-:-:S04]  /*0b60*/  ISETP.NE.AND P2, PT, R18, RZ, PT ;  /* 0x000000ff1200720c */ /* 0x000fc80003f45270 */
[----:B------:R-:W-:Y:S02]  /*0b70*/  P2R R18, PR, RZ, 0x4 ;  /* 0x00000004ff127803 */ /* 0x000fe40000000000 */
[----:B------:R-:W-:-:S04]  /*0b80*/  ISETP.NE.AND P2, PT, R17, RZ, PT ;  /* 0x000000ff1100720c */ /* 0x000fc80003f45270 */
[----:B------:R-:W-:Y:S02]  /*0b90*/  P2R R17, PR, RZ, 0x4 ;  /* 0x00000004ff117803 */ /* 0x000fe40000000000 */
[----:B------:R-:W-:Y:S01]  /*0ba0*/  ISETP.NE.AND P2, PT, R34, RZ, PT ;  /* 0x000000ff2200720c */ /* 0x000fe20003f45270 */
[----:B------:R-:W-:-:S04]  /*0bb0*/  IMAD.IADD R23, R23, 0x1, R40 ;  /* 0x0000000117177824 */ /* 0x000fc800078e0228 */
[----:B------:R-:W-:-:S04]  /*0bc0*/  IMAD R23, R4, 0x8300, R23 ;  /* 0x0000830004177824 */ /* 0x000fc800078e0217 */
[----:B------:R-:W-:Y:S01]  /*0bd0*/  IMAD.WIDE R10, R23, 0x4, R10 ;  /* 0x00000004170a7825 */ /* 0x000fe200078e020a */
[----:B--2---:R-:W-:-:S04]  /*0be0*/  SEL R12, R12, 0xff800000, P5 ;  /* 0xff8000000c0c7807 */ /* 0x004fc80002800000 */
[-C--:B------:R-:W-:Y:S02]  /*0bf0*/  FSETP.NAN.AND P3, PT, R12, R12.reuse, PT ;  /* 0x0000000c0c00720b */ /* 0x080fe40003f68000 */
[----:B------:R-:W-:Y:S02]  /*0c00*/  FSETP.GEU.AND P0, PT, R21, R12, PT ;  /* 0x0000000c1500720b */ /* 0x000fe40003f0e000 */
[----:B------:R-:W-:-:S09]  /*0c10*/  SEL R13, R13, 0xff800000, P5 ;  /* 0xff8000000d0d7807 */ /* 0x000fd20002800000 */
[----:B------:R-:W-:Y:S02]  /*0c20*/  @!P3 SEL R12, R12, R21, !P0 ;  /* 0x000000150c0cb207 */ /* 0x000fe40004000000 */
[-C--:B------:R-:W-:Y:S02]  /*0c30*/  FSETP.NAN.AND P3, PT, R13, R13.reuse, PT ;  /* 0x0000000d0d00720b */ /* 0x080fe40003f68000 */
[----:B------:R-:W-:Y:S02]  /*0c40*/  P2R R38, PR, RZ, 0x1 ;  /* 0x00000001ff267803 */ /* 0x000fe40000000000 */
[----:B------:R-:W-:Y:S02]  /*0c50*/  FSETP.GEU.AND P0, PT, R20, R13, PT ;  /* 0x0000000d1400720b */ /* 0x000fe40003f0e000 */
[----:B------:R-:W-:-:S07]  /*0c60*/  SEL R14, R14, 0xff800000, P5 ;  /* 0xff8000000e0e7807 */ /* 0x000fce0002800000 */
        /* <DEDUP_REMOVED lines=8> */
[----:B------:R-:W-:-:S09]  /*0cf0*/  FSETP.GEU.AND P0, PT, R22, R15, PT ;  /* 0x0000000f1600720b */ /* 0x000fd20003f0e000 */
[----:B------:R-:W-:Y:S02]  /*0d00*/  @!P3 SEL R15, R15, R22, !P0 ;  /* 0x000000160f0fb207 */ /* 0x000fe40004000000 */
[----:B------:R-:W-:Y:S02]  /*0d10*/  P2R R22, PR, RZ, 0x4 ;  /* 0x00000004ff167803 */ /* 0x000fe40000000000 */
[----:B------:R-:W-:-:S04]  /*0d20*/  ISETP.NE.AND P2, PT, R35, RZ, PT ;  /* 0x000000ff2300720c */ /* 0x000fc80003f45270 */
[----:B------:R-:W-:Y:S02]  /*0d30*/  P2R R25, PR, RZ, 0x4 ;  /* 0x00000004ff197803 */ /* 0x000fe40000000000 */
[----:B------:R-:W-:-:S04]  /*0d40*/  ISETP.NE.AND P2, PT, R36, RZ, PT ;  /* 0x000000ff2400720c */ /* 0x000fc80003f45270 */
[----:B------:R-:W-:Y:S02]  /*0d50*/  P2R R34, PR, RZ, 0x4 ;  /* 0x00000004ff227803 */ /* 0x000fe40000000000 */
[----:B------:R-:W-:-:S04]  /*0d60*/  ISETP.NE.AND P2, PT, R37, RZ, PT ;  /* 0x000000ff2500720c */ /* 0x000fc80003f45270 */
[----:B------:R-:W-:Y:S02]  /*0d70*/  P2R R35, PR, RZ, 0x4 ;  /* 0x00000004ff237803 */ /* 0x000fe40000000000 */
[----:B------:R-:W-:Y:S02]  /*0d80*/  ISETP.NE.AND P2, PT, R5, RZ, PT ;  /* 0x000000ff0500720c */ /* 0x000fe40003f45270 */
[----:B------:R-:W-:Y:S02]  /*0d90*/  CS2R R4, SRZ ;  /* 0x0000000000047805 */ /* 0x000fe4000001ff00 */
[----:B------:R-:W-:Y:S02]  /*0da0*/  P2R R36, PR, RZ, 0x4 ;  /* 0x00000004ff247803 */ /* 0x000fe40000000000 */
[----:B------:R-:W-:Y:S02]  /*0db0*/  ISETP.NE.AND P2, PT, R6, RZ, PT ;  /* 0x000000ff0600720c */ /* 0x000fe40003f45270 */
[----:B------:R-:W-:-:S06]  /*0dc0*/  CS2R R6, SRZ ;  /* 0x0000000000067805 */ /* 0x000fcc000001ff00 */
[----:B------:R-:W2:Y:S01]  /*0dd0*/  @P5 LDG.E.128 R4, desc[UR6][R10.64] ;  /* 0x000000060a045981 */ /* 0x000ea2000c1e1d00 */
[----:B------:R-:W-:Y:S02]  /*0de0*/  P2R R37, PR, RZ, 0x4 ;  /* 0x00000004ff257803 */ /* 0x000fe40000000000 */
[----:B------:R-:W-:-:S04]  /*0df0*/  ISETP.NE.AND P2, PT, R9, RZ, PT ;  /* 0x000000ff0900720c */ /* 0x000fc80003f45270 */
[----:B------:R-:W-:Y:S02]  /*0e00*/  P2R R9, PR, RZ, 0x4 ;  /* 0x00000004ff097803 */ /* 0x000fe40000000000 */
[----:B------:R-:W-:-:S04]  /*0e10*/  ISETP.NE.AND P2, PT, R16, RZ, PT ;  /* 0x000000ff1000720c */ /* 0x000fc80003f45270 */
[----:B------:R-:W-:Y:S02]  /*0e20*/  P2R R16, PR, RZ, 0x4 ;  /* 0x00000004ff107803 */ /* 0x000fe40000000000 */
[----:B------:R-:W-:Y:S02]  /*0e30*/  P2R R30, PR, RZ, 0x2 ;  /* 0x00000002ff1e7803 */ /* 0x000fe40000000000 */
[----:B------:R-:W-:Y:S02]  /*0e40*/  ISETP.NE.AND P1, PT, R24, RZ, PT ;  /* 0x000000ff1800720c */ /* 0x000fe40003f25270 */
[----:B------:R-:W-:Y:S02]  /*0e50*/  P2R R21, PR, RZ, 0x1 ;  /* 0x00000001ff157803 */ /* 0x000fe40000000000 */
[----:B------:R-:W-:Y:S01]  /*0e60*/  ISETP.NE.AND P0, PT, R19, RZ, PT ;  /* 0x000000ff1300720c */ /* 0x000fe20003f05270 */
[----:B------:R-:W1:Y:S01]  /*0e70*/  S2UR UR5, SR_CgaCtaId ;  /* 0x00000000000579c3 */ /* 0x000e620000008800 */
[----:B------:R-:W-:Y:S01]  /*0e80*/  UMOV UR4, 0x400 ;  /* 0x0000040000047882 */ /* 0x000fe20000000000 */
[----:B------:R-:W-:Y:S01]  /*0e90*/  IMAD.SHL.U32 R2, R2, 0x4, RZ ;  /* 0x0000000402027824 */ /* 0x000fe200078e00ff */
[----:B-1----:R-:W-:-:S04]  /*0ea0*/  UPRMT UR4, UR5, 0x654, UR4 ;  /* 0x0000065405047896 */ /* 0x002fc80008000004 */
[----:B------:R-:W-:Y:S02]  /*0eb0*/  LOP3.LUT R2, R2, 0x1fc, RZ, 0xc0, !PT ;  /* 0x000001fc02027812 */ /* 0x000fe400078ec0ff */
[----:B--2---:R-:W-:Y:S02]  /*0ec0*/  SEL R4, R4, 0xff800000, P5 ;  /* 0xff80000004047807 */ /* 0x004fe40002800000 */
[----:B------:R-:W-:Y:S02]  /*0ed0*/  SEL R5, R5, 0xff800000, P5 ;  /* 0xff80000005057807 */ /* 0x000fe40002800000 */
[-C--:B------:R-:W-:Y:S02]  /*0ee0*/  FSETP.NAN.AND P4, PT, R4, R4.reuse, PT ;  /* 0x000000040400720b */ /* 0x080fe40003f88000 */
[----:B------:R-:W-:Y:S02]  /*0ef0*/  FSETP.NAN.AND P6, PT, R5, R5, PT ;  /* 0x000000050500720b */ /* 0x000fe40003fc8000 */
[----:B------:R-:W-:-:S02]  /*0f00*/  FSETP.GEU.AND P3, PT, R27, R4, PT ;  /* 0x000000041b00720b */ /* 0x000fc40003f6e000 */
[----:B------:R-:W-:-:S07]  /*0f10*/  SEL R6, R6, 0xff800000, P5 ;  /* 0xff80000006067807 */ /* 0x000fce0002800000 */
[----:B------:R-:W-:Y:S02]  /*0f20*/  @!P4 SEL R4, R4, R27, !P3 ;  /* 0x0000001b0404c207 */ /* 0x000fe40005800000 */
[----:B------:R-:W-:Y:S02]  /*0f30*/  FSETP.GEU.AND P4, PT, R26, R5, PT ;  /* 0x000000051a00720b */ /* 0x000fe40003f8e000 */
[----:B------:R-:W-:Y:S02]  /*0f40*/  SEL R7, R7, 0xff800000, P5 ;  /* 0xff80000007077807 */ /* 0x000fe40002800000 */
[----:B------:R-:W-:Y:S02]  /*0f50*/  @!P6 SEL R5, R5, R26, !P4 ;  /* 0x0000001a0505e207 */ /* 0x000fe40006000000 */
[----:B------:R-:W-:Y:S02]  /*0f60*/  FSETP.NAN.AND P6, PT, R6, R6, PT ;  /* 0x000000060600720b */ /* 0x000fe40003fc8000 */
[----:B------:R-:W-:-:S02]  /*0f70*/  FSETP.NAN.AND P2, PT, R7, R7, PT ;  /* 0x000000070700720b */ /* 0x000fc40003f48000 */
[----:B------:R-:W-:-:S09]  /*0f80*/  FSETP.GEU.AND P5, PT, R29, R6, PT ;  /* 0x000000061d00720b */ /* 0x000fd20003fae000 */
[----:B------:R-:W-:Y:S02]  /*0f90*/  @!P6 SEL R6, R6, R29, !P5 ;  /* 0x0000001d0606e207 */ /* 0x000fe40006800000 */
[----:B------:R-:W-:-:S04]  /*0fa0*/  FSETP.GEU.AND P6, PT, R28, R7, PT ;  /* 0x000000071c00720b */ /* 0x000fc80003fce000 */
[----:B------:R-:W-:Y:S02]  /*0fb0*/  @!P2 SEL R7, R7, R28, !P6 ;  /* 0x0000001c0707a207 */ /* 0x000fe40007000000 */
[----:B------:R-:W-:-:S04]  /*0fc0*/  ISETP.NE.AND P2, PT, R16, RZ, PT ;  /* 0x000000ff1000720c */ /* 0x000fc80003f45270 */
[----:B------:R-:W-:Y:S02]  /*0fd0*/  SEL R10, RZ, 0x1, !P2 ;  /* 0x00000001ff0a7807 */ /* 0x000fe40005000000 */
        /* <DEDUP_REMOVED lines=15> */
[----:B------:R-:W-:Y:S02]  /*10d0*/  SEL R10, R10, 0x2, P2 ;  /* 0x000000020a0a7807 */ /* 0x000fe40001000000 */
[----:B------:R-:W-:Y:S02]  /*10e0*/  ISETP.NE.AND P2, PT, R18, RZ, PT ;  /* 0x000000ff1200720c */ /* 0x000fe40003f45270 */
[----:B------:R-:W-:Y:S02]  /*10f0*/  SEL R25, R23, 0x2, P1 ;  /* 0x0000000217197807 */ /* 0x000fe40000800000 */
[----:B------:R-:W-:Y:S02]  /*1100*/  SEL R22, R16, 0x2, P0 ;  /* 0x0000000210167807 */ /* 0x000fe40000000000 */
[----:B------:R-:W-:Y:S02]  /*1110*/  ISETP.NE.AND P1, PT, R30, RZ, PT ;  /* 0x000000ff1e00720c */ /* 0x000fe40003f25270 */
[----:B------:R-:W-:-:S02]  /*1120*/  SEL R9, R9, 0x2, P2 ;  /* 0x0000000209097807 */ /* 0x000fc40001000000 */
[----:B------:R-:W-:Y:S02]  /*1130*/  ISETP.NE.AND P0, PT, R31, RZ, PT ;  /* 0x000000ff1f00720c */ /* 0x000fe40003f05270 */
[----:B------:R-:W-:Y:S02]  /*1140*/  ISETP.NE.AND P2, PT, R32, RZ, PT ;  /* 0x000000ff2000720c */ /* 0x000fe40003f45270 */
[----:B------:R-:W-:Y:S02]  /*1150*/  SEL R23, R24, 0x2, P1 ;  /* 0x0000000218177807 */ /* 0x000fe40000800000 */
[----:B------:R-:W-:Y:S02]  /*1160*/  SEL R24, R26, 0x2, P0 ;  /* 0x000000021a187807 */ /* 0x000fe40000000000 */
[----:B------:R-:W-:Y:S02]  /*1170*/  SEL R26, R27, 0x2, P2 ;  /* 0x000000021b1a7807 */ /* 0x000fe40001000000 */
[----:B------:R-:W-:-:S02]  /*1180*/  ISETP.NE.AND P2, PT, R8, RZ, PT ;  /* 0x000000ff0800720c */ /* 0x000fc40003f45270 */
[----:B------:R-:W1:Y:S01]  /*1190*/  S2R R8, SR_TID.X ;  /* 0x0000000000087919 */ /* 0x000e620000002100 */
[----:B------:R-:W-:Y:S02]  /*11a0*/  P2R R11, PR, RZ, 0x8 ;  /* 0x00000008ff0b7803 */ /* 0x000fe40000000000 */
[----:B------:R-:W-:Y:S01]  /*11b0*/  ISETP.NE.AND P3, PT, R38, RZ, PT ;  /* 0x000000ff2600720c */ /* 0x000fe20003f65270 */
[----:B-1----:R-:W-:-:S05]  /*11c0*/  IMAD.SHL.U32 R8, R8, 0x8, RZ ;  /* 0x0000000808087824 */ /* 0x002fca00078e00ff */
[----:B------:R-:W-:-:S04]  /*11d0*/  LOP3.LUT R8, R8, 0x3f8, RZ, 0xc0, !PT ;  /* 0x000003f808087812 */ /* 0x000fc800078ec0ff */
[----:B------:R-:W-:-:S05]  /*11e0*/  LEA R32, R8, UR4, 0x2 ;  /* 0x0000000408207c11 */ /* 0x000fca000f8e10ff */
[----:B------:R-:W-:Y:S04]  /*11f0*/  STS.128 [R32], R12 ;  /* 0x0000000c20007388 */ /* 0x000fe80000000c00 */
[----:B------:R1:W-:Y:S01]  /*1200*/  STS.128 [R32+0x10], R4 ;  /* 0x0000100420007388 */ /* 0x0003e20000000c00 */
[----:B------:R-:W-:Y:S02]  /*1210*/  P2R R19, PR, RZ, 0x8 ;  /* 0x00000008ff137803 */ /* 0x000fe40000000000 */
[----:B------:R-:W-:Y:S02]  /*1220*/  ISETP.NE.AND P3, PT, R33, RZ, PT ;  /* 0x000000ff2100720c */ /* 0x000fe40003f65270 */
[----:B------:R-:W-:Y:S01]  /*1230*/  LEA R33, R2, UR4, 0x2 ;  /* 0x0000000402217c11 */ /* 0x000fe2000f8e10ff */
[----:B------:R-:W-:Y:S01]  /*1240*/  ULDC.64 UR4, c[0x0][0x218] ;  /* 0x0000860000047ab9 */ /* 0x000fe20000000a00 */
[----:B------:R-:W-:-:S02]  /*1250*/  SEL R27, R28, 0x2, P3 ;  /* 0x000000021c1b7807 */ /* 0x000fc40001800000 */
[----:B------:R-:W-:Y:S01]  /*1260*/  ISETP.NE.AND P3, PT, R19, RZ, PT ;  /* 0x000000ff1300720c */ /* 0x000fe20003f65270 */
[----:B------:R-:W-:Y:S01]  /*1270*/  BAR.SYNC.DEFER_BLOCKING 0x0 ;  /* 0x0000000000007b1d */ /* 0x000fe20000010000 */
[----:B------:R-:W-:Y:S02]  /*1280*/  SEL R31, R9, 0x3, P2 ;  /* 0x00000003091f7807 */ /* 0x000fe40001000000 */
[----:B------:R-:W-:Y:S02]  /*1290*/  SEL R28, R10, 0x3, P3 ;  /* 0x000000030a1c7807 */ /* 0x000fe40001800000 */
[----:B------:R-:W-:Y:S02]  /*12a0*/  ISETP.NE.AND P3, PT, R11, RZ, PT ;  /* 0x000000ff0b00720c */ /* 0x000fe40003f65270 */
[----:B------:R-:W-:Y:S02]  /*12b0*/  ISETP.NE.AND P1, PT, R21, RZ, PT ;  /* 0x000000ff1500720c */ /* 0x000fe40003f25270 */
[----:B------:R-:W-:-:S02]  /*12c0*/  ISETP.NE.AND P0, PT, R20, RZ, PT ;  /* 0x000000ff1400720c */ /* 0x000fc40003f05270 */
[----:B------:R-:W2:Y:S01]  /*12d0*/  LDC.64 R20, c[0x0][0x218] ;  /* 0x00008600ff147b82 */ /* 0x000ea20000000a00 */
[----:B------:R-:W3:Y:S04]  /*12e0*/  LDS.128 R8, [R33] ;  /* 0x0000000021087984 */ /* 0x000ee80000000c00 */
[----:B------:R-:W4:Y:S01]  /*12f0*/  LDS.128 R16, [R33+0x800] ;  /* 0x0008000021107984 */ /* 0x000f220000000c00 */
[----:B------:R-:W-:Y:S02]  /*1300*/  LOP3.LUT R29, R3, R2, RZ, 0xfc, !PT ;  /* 0x00000002031d7212 */ /* 0x000fe400078efcff */
[----:B------:R-:W-:Y:S02]  /*1310*/  LOP3.LUT R30, R3, 0x200, R2, 0xfe, !PT ;  /* 0x00000200031e7812 */ /* 0x000fe400078efe02 */
[----:B------:R-:W-:-:S02]  /*1320*/  SEL R22, R22, 0x3, P0 ;  /* 0x0000000316167807 */ /* 0x000fc40000000000 */
[----:B------:R-:W-:Y:S02]  /*1330*/  ISETP.GE.AND P0, PT, R29, 0x220800, PT ;  /* 0x002208001d00780c */ /* 0x000fe40003f06270 */
[----:B------:R-:W-:Y:S02]  /*1340*/  SEL R23, R23, 0x3, P3 ;  /* 0x0000000317177807 */ /* 0x000fe40001800000 */
[----:B------:R-:W-:Y:S02]  /*1350*/  ISETP.GE.AND P2, PT, R30, 0x220800, PT ;  /* 0x002208001e00780c */ /* 0x000fe40003f46270 */
[----:B------:R-:W-:Y:S02]  /*1360*/  SEL R25, R25, 0x3, P1 ;  /* 0x0000000319197807 */ /* 0x000fe40000800000 */
[----:B------:R-:W-:Y:S02]  /*1370*/  ISETP.GE.AND P3, PT, R0, 0x220800, PT ;  /* 0x002208000000780c */ /* 0x000fe40003f66270 */
[----:B------:R-:W-:-:S02]  /*1380*/  SHF.R.S32.HI R34, RZ, 0x1f, R3 ;  /* 0x0000001fff227819 */ /* 0x000fc40000011403 */
[C---:B------:R-:W-:Y:S01]  /*1390*/  LEA R2, P1, R29.reuse, UR4, 0x2 ;  /* 0x000000041d027c11 */ /* 0x040fe2000f8210ff */
[C---:B--2---:R-:W-:Y:S01]  /*13a0*/  IMAD.WIDE R20, R29.reuse, 0x4, R20 ;  /* 0x000000041d147825 */ /* 0x044fe200078e0214 */
[----:B------:R-:W-:Y:S02]  /*13b0*/  SEL R24, R24, 0x3, P4 ;  /* 0x0000000318187807 */ /* 0x000fe40002000000 */
[----:B------:R-:W-:Y:S01]  /*13c0*/  LEA.HI.X R3, R29, UR5, R34, 0x2, P1 ;  /* 0x000000051d037c11 */ /* 0x000fe200088f1422 */
[----:B------:R-:W-:Y:S01]  /*13d0*/  ULDC.64 UR4, c[0x0][0x220] ;  /* 0x0000880000047ab9 */ /* 0x000fe20000000a00 */
[----:B------:R-:W-:Y:S02]  /*13e0*/  SEL R26, R26, 0x3, P5 ;  /* 0x000000031a1a7807 */ /* 0x000fe40002800000 */
[----:B------:R-:W-:Y:S02]  /*13f0*/  SEL R27, R27, 0x3, P6 ;  /* 0x000000031b1b7807 */ /* 0x000fe40003000000 */
[----:B-1----:R-:W-:-:S02]  /*1400*/  IADD3 R4, P1, R0, UR4, RZ ;  /* 0x0000000400047c10 */ /* 0x002fc4000ff3e0ff */
[----:B------:R-:W-:Y:S02]  /*1410*/  PRMT R31, R28, 0x3340, R31 ;  /* 0x000033401c1f7816 */ /* 0x000fe4000000001f */
[----:B------:R-:W-:Y:S02]  /*1420*/  PRMT R22, R22, 0x3340, R25 ;  /* 0x0000334016167816 */ /* 0x000fe40000000019 */
[----:B------:R-:W-:Y:S01]  /*1430*/  PRMT R23, R23, 0x3340, R24 ;  /* 0x0000334017177816 */ /* 0x000fe20000000018 */
[----:B---3--:R1:W-:Y:S01]  /*1440*/  @!P0 STG.E.128 desc[UR6][R20.64], R8 ;  /* 0x0000000814008986 */ /* 0x0083e2000c101d06 */
[----:B------:R-:W-:Y:S02]  /*1450*/  PRMT R26, R26, 0x3340, R27 ;  /* 0x000033401a1a7816 */ /* 0x000fe4000000001b */
[----:B------:R-:W-:Y:S01]  /*1460*/  LEA.HI.X.SX32 R5, R0, UR5, 0x1, P1 ;  /* 0x0000000500057c11 */ /* 0x000fe200088f0eff */
[----:B----4-:R1:W-:Y:S01]  /*1470*/  @!P2 STG.E.128 desc[UR6][R2.64+0x800], R16 ;  /* 0x000800100200a986 */ /* 0x0103e2000c101d06 */
[----:B------:R-:W-:-:S02]  /*1480*/  PRMT R22, R31, 0x5410, R22 ;  /* 0x000054101f167816 */ /* 0x000fc40000000016 */
[----:B------:R-:W-:Y:S01]  /*1490*/  PRMT R23, R23, 0x5410, R26 ;  /* 0x0000541017177816 */ /* 0x000fe2000000001a */
[----:B------:R-:W-:Y:S06]  /*14a0*/  @P3 EXIT ;  /* 0x000000000000394d */ /* 0x000fec0003800000 */
[----:B------:R-:W-:Y:S01]  /*14b0*/  STG.E.64 desc[UR6][R4.64], R22 ;  /* 0x0000001604007986 */ /* 0x000fe2000c101b06 */
[----:B------:R-:W-:Y:S05]  /*14c0*/  EXIT ;  /* 0x000000000000794d */ /* 0x000fea0003800000 */
.L_x_0:
[----:B------:R-:W-:-:S00]  /*14d0*/  BRA `(.L_x_0) ;  /* 0xfffffffc00fc7947 */ /* 0x000fc0000383ffff */
[----:B------:R-:W-:-:S00]  /*14e0*/  NOP ;  /* 0x0000000000007918 */ /* 0x000fc00000000000 */
        /* <DEDUP_REMOVED lines=9> */
.L_x_1:


//--------------------- .nv.shared.triton_poi_fused_max_pool2d_with_indices_12 --------------------------
	.section	.nv.shared.triton_poi_fused_max_pool2d_with_indices_12,"aw",@nobits
	.sectionflags	@""
	.align	16
	.zero		1024


//--------------------- .nv.constant0.triton_poi_fused_max_pool2d_with_indices_12 --------------------------
	.section	.nv.constant0.triton_poi_fused_max_pool2d_with_indices_12,"a",@progbits
	.sectionflags	@""
	.align	4
.nv.constant0.triton_poi_fused_max_pool2d_with_indices_12:
	.zero		556
